//
// Generated by NVIDIA NVVM Compiler
//
// Compiler Build ID: CL-36424714
// Cuda compilation tools, release 13.0, V13.0.88
// Based on NVVM 20.0.0
//

.version 9.0
.target sm_100
.address_size 64

	// .globl	_Z18vertexShaderKernelPK8VertexInP9VertexOuti
.const .align 4 .b8 d_mvp[64];

.visible .entry _Z18vertexShaderKernelPK8VertexInP9VertexOuti(
	.param .u64 .ptr .align 1 _Z18vertexShaderKernelPK8VertexInP9VertexOuti_param_0,
	.param .u64 .ptr .align 1 _Z18vertexShaderKernelPK8VertexInP9VertexOuti_param_1,
	.param .u32 _Z18vertexShaderKernelPK8VertexInP9VertexOuti_param_2
)
{
	.reg .pred 	%p<2>;
	.reg .b32 	%r<6>;
	.reg .b32 	%f<40>;
	.reg .b64 	%rd<8>;

	ld.param.u64 	%rd1, [_Z18vertexShaderKernelPK8VertexInP9VertexOuti_param_0];
	ld.param.u64 	%rd2, [_Z18vertexShaderKernelPK8VertexInP9VertexOuti_param_1];
	ld.param.u32 	%r2, [_Z18vertexShaderKernelPK8VertexInP9VertexOuti_param_2];
	mov.u32 	%r3, %ctaid.x;
	mov.u32 	%r4, %ntid.x;
	mov.u32 	%r5, %tid.x;
	mad.lo.s32 	%r1, %r3, %r4, %r5;
	setp.ge.s32 	%p1, %r1, %r2;
	@%p1 bra 	$L__BB0_2;
	cvta.to.global.u64 	%rd3, %rd1;
	cvta.to.global.u64 	%rd4, %rd2;
	mul.wide.s32 	%rd5, %r1, 12;
	add.s64 	%rd6, %rd3, %rd5;
	ld.global.f32 	%f1, [%rd6];
	ld.global.f32 	%f2, [%rd6+4];
	ld.global.f32 	%f3, [%rd6+8];
	ld.const.f32 	%f4, [d_mvp];
	ld.const.f32 	%f5, [d_mvp+16];
	mul.f32 	%f6, %f2, %f5;
	fma.rn.f32 	%f7, %f1, %f4, %f6;
	ld.const.f32 	%f8, [d_mvp+32];
	fma.rn.f32 	%f9, %f3, %f8, %f7;
	ld.const.f32 	%f10, [d_mvp+48];
	add.f32 	%f11, %f10, %f9;
	ld.const.f32 	%f12, [d_mvp+4];
	ld.const.f32 	%f13, [d_mvp+20];
	mul.f32 	%f14, %f2, %f13;
	fma.rn.f32 	%f15, %f1, %f12, %f14;
	ld.const.f32 	%f16, [d_mvp+36];
	fma.rn.f32 	%f17, %f3, %f16, %f15;
	ld.const.f32 	%f18, [d_mvp+52];
	add.f32 	%f19, %f18, %f17;
	ld.const.f32 	%f20, [d_mvp+8];
	ld.const.f32 	%f21, [d_mvp+24];
	mul.f32 	%f22, %f2, %f21;
	fma.rn.f32 	%f23, %f1, %f20, %f22;
	ld.const.f32 	%f24, [d_mvp+40];
	fma.rn.f32 	%f25, %f3, %f24, %f23;
	ld.const.f32 	%f26, [d_mvp+56];
	add.f32 	%f27, %f26, %f25;
	ld.const.f32 	%f28, [d_mvp+12];
	ld.const.f32 	%f29, [d_mvp+28];
	mul.f32 	%f30, %f2, %f29;
	fma.rn.f32 	%f31, %f1, %f28, %f30;
	ld.const.f32 	%f32, [d_mvp+44];
	fma.rn.f32 	%f33, %f3, %f32, %f31;
	ld.const.f32 	%f34, [d_mvp+60];
	add.f32 	%f35, %f34, %f33;
	rcp.rn.f32 	%f36, %f35;
	mul.f32 	%f37, %f11, %f36;
	add.s64 	%rd7, %rd4, %rd5;
	st.global.f32 	[%rd7], %f37;
	mul.f32 	%f38, %f19, %f36;
	st.global.f32 	[%rd7+4], %f38;
	mul.f32 	%f39, %f27, %f36;
	st.global.f32 	[%rd7+8], %f39;
$L__BB0_2:
	ret;

}


// ===== COMPILED SASS (sm_100) =====

	.target	sm_100

	.elftype	@"ET_EXEC"


//--------------------- .note.nv.tkinfo           --------------------------
	.section	.note.nv.tkinfo,"",@"SHT_NOTE"
	.sectionflags	@"SHF_NOTE_NV_TKINFO"
	.tkinfo
        /*0018*/ 	.word	0x00000002
        /*0030*/ 	.string	""
        /*0030*/ 	.string	"ptxas"
        /*0030*/ 	.string	"Cuda compilation tools, release 13.0, V13.0.88"
        /*0030*/ 	.string	"Build cuda_13.0.r13.0/compiler.36424714_0"
        /*0030*/ 	.string	"-arch sm_100 -m 64 "



//--------------------- .note.nv.cuinfo           --------------------------
	.section	.note.nv.cuinfo,"",@"SHT_NOTE"
	.sectionflags	@"SHF_NOTE_NV_CUINFO"
        /*0018*/ 	.short	0x0002
        /*001a*/ 	.short	0x0064
        /*001c*/ 	.short	0x0082
	.zero		2


//--------------------- .nv.info                  --------------------------
	.section	.nv.info,"",@"SHT_CUDA_INFO"
	.align	4


	//----- nvinfo : EIATTR_REGCOUNT
	.align		4
        /*0000*/ 	.byte	0x04, 0x2f
        /*0002*/ 	.short	(.L_2 - .L_1)
	.align		4
.L_1:
        /*0004*/ 	.word	index@(_Z18vertexShaderKernelPK8VertexInP9VertexOuti)
        /*0008*/ 	.word	0x00000011


	//----- nvinfo : EIATTR_FRAME_SIZE
	.align		4
.L_2:
        /*000c*/ 	.byte	0x04, 0x11
        /*000e*/ 	.short	(.L_4 - .L_3)
	.align		4
.L_3:
        /*0010*/ 	.word	index@($__internal_0_$__cuda_sm20_rcp_rn_f32_slowpath)
        /*0014*/ 	.word	0x00000000


	//----- nvinfo : EIATTR_FRAME_SIZE
	.align		4
.L_4:
        /*0018*/ 	.byte	0x04, 0x11
        /*001a*/ 	.short	(.L_6 - .L_5)
	.align		4
.L_5:
        /*001c*/ 	.word	index@(_Z18vertexShaderKernelPK8VertexInP9VertexOuti)
        /*0020*/ 	.word	0x00000000


	//----- nvinfo : EIATTR_MIN_STACK_SIZE
	.align		4
.L_6:
        /*0024*/ 	.byte	0x04, 0x12
        /*0026*/ 	.short	(.L_8 - .L_7)
	.align		4
.L_7:
        /*0028*/ 	.word	index@(_Z18vertexShaderKernelPK8VertexInP9VertexOuti)
        /*002c*/ 	.word	0x00000000
.L_8:


//--------------------- .nv.compat                --------------------------
	.section	.nv.compat,"",@"SHT_CUDA_COMPAT_INFO"
	.align	4
        /*0000*/ 	.byte	0x02, 0x09, 0x00, 0x00, 0x02, 0x02, 0x01, 0x00, 0x02, 0x05, 0x05, 0x00, 0x03, 0x07, 0x01, 0x01
        /*0010*/ 	.byte	0x02, 0x03, 0x00, 0x00, 0x02, 0x06, 0x01, 0x00, 0x04, 0x0b, 0x08, 0x00, 0x09, 0x00, 0x00, 0x00
        /*0020*/ 	.byte	0x00, 0x00, 0x00, 0x00


//--------------------- .nv.info._Z18vertexShaderKernelPK8VertexInP9VertexOuti --------------------------
	.section	.nv.info._Z18vertexShaderKernelPK8VertexInP9VertexOuti,"",@"SHT_CUDA_INFO"
	.sectionflags	@""
	.align	4


	//----- nvinfo : EIATTR_CUDA_API_VERSION
	.align		4
        /*0000*/ 	.byte	0x04, 0x37
        /*0002*/ 	.short	(.L_10 - .L_9)
.L_9:
        /*0004*/ 	.word	0x00000082


	//----- nvinfo : EIATTR_KPARAM_INFO
	.align		4
.L_10:
        /*0008*/ 	.byte	0x04, 0x17
        /*000a*/ 	.short	(.L_12 - .L_11)
.L_11:
        /*000c*/ 	.word	0x00000000
        /*0010*/ 	.short	0x0002
        /*0012*/ 	.short	0x0010
        /*0014*/ 	.byte	0x00, 0xf0, 0x11, 0x00


	//----- nvinfo : EIATTR_KPARAM_INFO
	.align		4
.L_12:
        /*0018*/ 	.byte	0x04, 0x17
        /*001a*/ 	.short	(.L_14 - .L_13)
.L_13:
        /*001c*/ 	.word	0x00000000
        /*0020*/ 	.short	0x0001
        /*0022*/ 	.short	0x0008
        /*0024*/ 	.byte	0x00, 0xf5, 0x21, 0x00


	//----- nvinfo : EIATTR_KPARAM_INFO
	.align		4
.L_14:
        /*0028*/ 	.byte	0x04, 0x17
        /*002a*/ 	.short	(.L_16 - .L_15)
.L_15:
        /*002c*/ 	.word	0x00000000
        /*0030*/ 	.short	0x0000
        /*0032*/ 	.short	0x0000
        /*0034*/ 	.byte	0x00, 0xf5, 0x21, 0x00


	//----- nvinfo : EIATTR_SPARSE_MMA_MASK
	.align		4
.L_16:
        /*0038*/ 	.byte	0x03, 0x50
        /*003a*/ 	.short	0x0000


	//----- nvinfo : EIATTR_MAXREG_COUNT
	.align		4
        /*003c*/ 	.byte	0x03, 0x1b
        /*003e*/ 	.short	0x00ff


	//----- nvinfo : EIATTR_MERCURY_ISA_VERSION
	.align		4
        /*0040*/ 	.byte	0x03, 0x5f
        /*0042*/ 	.short	0x0101


	//----- nvinfo : EIATTR_VRC_CTA_INIT_COUNT
	.align		4
        /*0044*/ 	.byte	0x02, 0x4a
	.zero		1
	.zero		1


	//----- nvinfo : EIATTR_EXIT_INSTR_OFFSETS
	.align		4
        /*0048*/ 	.byte	0x04, 0x1c
        /*004a*/ 	.short	(.L_18 - .L_17)


	//   ....[0]....
.L_17:
        /*004c*/ 	.word	0x00000070


	//   ....[1]....
        /*0050*/ 	.word	0x00000370


	//----- nvinfo : EIATTR_CRS_STACK_SIZE
	.align		4
.L_18:
        /*0054*/ 	.byte	0x04, 0x1e
        /*0056*/ 	.short	(.L_20 - .L_19)
.L_19:
        /*0058*/ 	.word	0x00000000


	//----- nvinfo : EIATTR_CBANK_PARAM_SIZE
	.align		4
.L_20:
        /*005c*/ 	.byte	0x03, 0x19
        /*005e*/ 	.short	0x0014


	//----- nvinfo : EIATTR_PARAM_CBANK
	.align		4
        /*0060*/ 	.byte	0x04, 0x0a
        /*0062*/ 	.short	(.L_22 - .L_21)
	.align		4
.L_21:
        /*0064*/ 	.word	index@(.nv.constant0._Z18vertexShaderKernelPK8VertexInP9VertexOuti)
        /*0068*/ 	.short	0x0380
        /*006a*/ 	.short	0x0014


	//----- nvinfo : EIATTR_SW_WAR
	.align		4
.L_22:
        /*006c*/ 	.byte	0x04, 0x36
        /*006e*/ 	.short	(.L_24 - .L_23)
.L_23:
        /*0070*/ 	.word	0x00000008
.L_24:


//--------------------- .nv.callgraph             --------------------------
	.section	.nv.callgraph,"",@"SHT_CUDA_CALLGRAPH"
	.align	4
	.sectionentsize	8
	.align		4
        /*0000*/ 	.word	0x00000000
	.align		4
        /*0004*/ 	.word	0xffffffff
	.align		4
        /*0008*/ 	.word	0x00000000
	.align		4
        /*000c*/ 	.word	0xfffffffe
	.align		4
        /*0010*/ 	.word	0x00000000
	.align		4
        /*0014*/ 	.word	0xfffffffd
	.align		4
        /*0018*/ 	.word	0x00000000
	.align		4
        /*001c*/ 	.word	0xfffffffc


//--------------------- .nv.constant3             --------------------------
	.section	.nv.constant3,"a",@progbits
	.align	4
.nv.constant3:
	.type		d_mvp,@object
	.size		d_mvp,(.L_0 - d_mvp)
d_mvp:
	.zero		64
.L_0:


//--------------------- .text._Z18vertexShaderKernelPK8VertexInP9VertexOuti --------------------------
	.section	.text._Z18vertexShaderKernelPK8VertexInP9VertexOuti,"ax",@progbits
	.align	128
        .global         _Z18vertexShaderKernelPK8VertexInP9VertexOuti
        .type           _Z18vertexShaderKernelPK8VertexInP9VertexOuti,@function
        .size           _Z18vertexShaderKernelPK8VertexInP9VertexOuti,(.L_x_8 - _Z18vertexShaderKernelPK8VertexInP9VertexOuti)
        .other          _Z18vertexShaderKernelPK8VertexInP9VertexOuti,@"STO_CUDA_ENTRY STV_DEFAULT"
_Z18vertexShaderKernelPK8VertexInP9VertexOuti:
.text._Z18vertexShaderKernelPK8VertexInP9VertexOuti:
[----:B------:R-:W-:Y:S01]  /*0000*/  LDC R1, c[0x0][0x37c] ;  /* 0x0000df00ff017b82 */ /* 0x000fe20000000800 */
[----:B------:R-:W0:Y:S07]  /*0010*/  S2R R0, SR_TID.X ;  /* 0x0000000000007919 */ /* 0x000e2e0000002100 */
[----:B------:R-:W0:Y:S01]  /*0020*/  S2UR UR4, SR_CTAID.X ;  /* 0x00000000000479c3 */ /* 0x000e220000002500 */
[----:B------:R-:W1:Y:S07]  /*0030*/  LDCU UR5, c[0x0][0x390] ;  /* 0x00007200ff0577ac */ /* 0x000e6e0008000800 */
[----:B------:R-:W0:Y:S02]  /*0040*/  LDC R3, c[0x0][0x360] ;  /* 0x0000d800ff037b82 */ /* 0x000e240000000800 */
[----:B0-----:R-:W-:-:S05]  /*0050*/  IMAD R3, R3, UR4, R0 ;  /* 0x0000000403037c24 */ /* 0x001fca000f8e0200 */
[----:B-1----:R-:W-:-:S13]  /*0060*/  ISETP.GE.AND P0, PT, R3, UR5, PT ;  /* 0x0000000503007c0c */ /* 0x002fda000bf06270 */
[----:B------:R-:W-:Y:S05]  /*0070*/  @P0 EXIT ;  /* 0x000000000000094d */ /* 0x000fea0003800000 */
[----:B------:R-:W0:Y:S01]  /*0080*/  LDC.64 R4, c[0x0][0x380] ;  /* 0x0000e000ff047b82 */ /* 0x000e220000000a00 */
[----:B------:R-:W1:Y:S01]  /*0090*/  LDCU.64 UR4, c[0x0][0x358] ;  /* 0x00006b00ff0477ac */ /* 0x000e620008000a00 */
[----:B------:R-:W2:Y:S01]  /*00a0*/  LDCU.128 UR8, c[0x3][0x10] ;  /* 0x00c00200ff0877ac */ /* 0x000ea20008000c00 */
[----:B------:R-:W3:Y:S01]  /*00b0*/  LDCU.128 UR12, c[0x3][URZ] ;  /* 0x00c00000ff0c77ac */ /* 0x000ee20008000c00 */
[----:B------:R-:W4:Y:S01]  /*00c0*/  LDCU.128 UR16, c[0x3][0x20] ;  /* 0x00c00400ff1077ac */ /* 0x000f220008000c00 */
[----:B------:R-:W5:Y:S01]  /*00d0*/  LDCU.128 UR20, c[0x3][0x30] ;  /* 0x00c00600ff1477ac */ /* 0x000f620008000c00 */
[----:B0-----:R-:W-:-:S05]  /*00e0*/  IMAD.WIDE R4, R3, 0xc, R4 ;  /* 0x0000000c03047825 */ /* 0x001fca00078e0204 */
[----:B-1----:R-:W2:Y:S04]  /*00f0*/  LDG.E R2, desc[UR4][R4.64+0x4] ;  /* 0x0000040404027981 */ /* 0x002ea8000c1e1900 */
[----:B------:R-:W3:Y:S04]  /*0100*/  LDG.E R0, desc[UR4][R4.64] ;  /* 0x0000000404007981 */ /* 0x000ee8000c1e1900 */
[----:B------:R0:W4:Y:S01]  /*0110*/  LDG.E R6, desc[UR4][R4.64+0x8] ;  /* 0x0000080404067981 */ /* 0x000122000c1e1900 */
[----:B------:R-:W-:Y:S01]  /*0120*/  BSSY.RECONVERGENT B0, `(.L_x_0) ;  /* 0x000001c000007945 */ /* 0x000fe20003800200 */
[C---:B--2---:R-:W-:Y:S01]  /*0130*/  FMUL R7, R2.reuse, UR11 ;  /* 0x0000000b02077c20 */ /* 0x044fe20008400000 */
[C---:B0-----:R-:W-:Y:S01]  /*0140*/  FMUL R5, R2.reuse, UR9 ;  /* 0x0000000902057c20 */ /* 0x041fe20008400000 */
[----:B------:R-:W-:-:S02]  /*0150*/  FMUL R9, R2, UR10 ;  /* 0x0000000a02097c20 */ /* 0x000fc40008400000 */
[C---:B---3--:R-:W-:Y:S01]  /*0160*/  FFMA R7, R0.reuse, UR15, R7 ;  /* 0x0000000f00077c23 */ /* 0x048fe20008000007 */
[C---:B------:R-:W-:Y:S01]  /*0170*/  FFMA R5, R0.reuse, UR13, R5 ;  /* 0x0000000d00057c23 */ /* 0x040fe20008000005 */
[----:B------:R-:W-:Y:S02]  /*0180*/  FFMA R9, R0, UR14, R9 ;  /* 0x0000000e00097c23 */ /* 0x000fe40008000009 */
[C---:B----4-:R-:W-:Y:S01]  /*0190*/  FFMA R7, R6.reuse, UR19, R7 ;  /* 0x0000001306077c23 */ /* 0x050fe20008000007 */
[C---:B------:R-:W-:Y:S01]  /*01a0*/  FFMA R4, R6.reuse, UR17, R5 ;  /* 0x0000001106047c23 */ /* 0x040fe20008000005 */
[----:B------:R-:W-:Y:S02]  /*01b0*/  FFMA R5, R6, UR18, R9 ;  /* 0x0000001206057c23 */ /* 0x000fe40008000009 */
[----:B-----5:R-:W-:Y:S01]  /*01c0*/  FADD R10, R7, UR23 ;  /* 0x00000017070a7e21 */ /* 0x020fe20008000000 */
[----:B------:R-:W-:Y:S01]  /*01d0*/  FMUL R7, R2, UR8 ;  /* 0x0000000802077c20 */ /* 0x000fe20008400000 */
[----:B------:R-:W-:Y:S01]  /*01e0*/  FADD R4, R4, UR21 ;  /* 0x0000001504047e21 */ /* 0x000fe20008000000 */
[----:B------:R-:W-:-:S02]  /*01f0*/  FADD R5, R5, UR22 ;  /* 0x0000001605057e21 */ /* 0x000fc40008000000 */
[----:B------:R-:W-:Y:S01]  /*0200*/  IADD3 R8, PT, PT, R10, 0x1800000, RZ ;  /* 0x018000000a087810 */ /* 0x000fe20007ffe0ff */
[----:B------:R-:W-:-:S03]  /*0210*/  FFMA R7, R0, UR12, R7 ;  /* 0x0000000c00077c23 */ /* 0x000fc60008000007 */
[----:B------:R-:W-:Y:S01]  /*0220*/  LOP3.LUT R8, R8, 0x7f800000, RZ, 0xc0, !PT ;  /* 0x7f80000008087812 */ /* 0x000fe200078ec0ff */
[----:B------:R-:W-:-:S03]  /*0230*/  FFMA R7, R6, UR16, R7 ;  /* 0x0000001006077c23 */ /* 0x000fc60008000007 */
[----:B------:R-:W-:Y:S01]  /*0240*/  ISETP.GT.U32.AND P0, PT, R8, 0x1ffffff, PT ;  /* 0x01ffffff0800780c */ /* 0x000fe20003f04070 */
[----:B------:R-:W-:-:S12]  /*0250*/  FADD R6, R7, UR20 ;  /* 0x0000001407067e21 */ /* 0x000fd80008000000 */
[----:B------:R-:W-:Y:S05]  /*0260*/  @P0 BRA `(.L_x_1) ;  /* 0x00000000000c0947 */ /* 0x000fea0003800000 */
[----:B------:R-:W-:-:S07]  /*0270*/  MOV R8, 0x290 ;  /* 0x0000029000087802 */ /* 0x000fce0000000f00 */
[----:B------:R-:W-:Y:S05]  /*0280*/  CALL.REL.NOINC `($__internal_0_$__cuda_sm20_rcp_rn_f32_slowpath) ;  /* 0x00000000003c7944 */ /* 0x000fea0003c00000 */
[----:B------:R-:W-:Y:S05]  /*0290*/  BRA `(.L_x_2) ;  /* 0x0000000000107947 */ /* 0x000fea0003800000 */
.L_x_1:
[----:B------:R-:W0:Y:S02]  /*02a0*/  MUFU.RCP R7, R10 ;  /* 0x0000000a00077308 */ /* 0x000e240000001000 */
[----:B0-----:R-:W-:-:S04]  /*02b0*/  FFMA R0, R10, R7, -1 ;  /* 0xbf8000000a007423 */ /* 0x001fc80000000007 */
[----:B------:R-:W-:-:S04]  /*02c0*/  FADD.FTZ R0, -R0, -RZ ;  /* 0x800000ff00007221 */ /* 0x000fc80000010100 */
[----:B------:R-:W-:-:S07]  /*02d0*/  FFMA R7, R7, R0, R7 ;  /* 0x0000000007077223 */ /* 0x000fce0000000007 */
.L_x_2:
[----:B------:R-:W-:Y:S05]  /*02e0*/  BSYNC.RECONVERGENT B0 ;  /* 0x0000000000007941 */ /* 0x000fea0003800200 */
.L_x_0:
[----:B------:R-:W0:Y:S01]  /*02f0*/  LDC.64 R8, c[0x0][0x388] ;  /* 0x0000e200ff087b82 */ /* 0x000e220000000a00 */
[-C--:B------:R-:W-:Y:S01]  /*0300*/  FMUL R11, R6, R7.reuse ;  /* 0x00000007060b7220 */ /* 0x080fe20000400000 */
[----:B------:R-:W-:Y:S01]  /*0310*/  FMUL R5, R5, R7 ;  /* 0x0000000705057220 */ /* 0x000fe20000400000 */
[----:B0-----:R-:W-:-:S04]  /*0320*/  IMAD.WIDE R2, R3, 0xc, R8 ;  /* 0x0000000c03027825 */ /* 0x001fc800078e0208 */
[----:B------:R-:W-:Y:S01]  /*0330*/  FMUL R9, R4, R7 ;  /* 0x0000000704097220 */ /* 0x000fe20000400000 */
[----:B------:R-:W-:Y:S04]  /*0340*/  STG.E desc[UR4][R2.64], R11 ;  /* 0x0000000b02007986 */ /* 0x000fe8000c101904 */
[----:B------:R-:W-:Y:S04]  /*0350*/  STG.E desc[UR4][R2.64+0x4], R9 ;  /* 0x0000040902007986 */ /* 0x000fe8000c101904 */
[----:B------:R-:W-:Y:S01]  /*0360*/  STG.E desc[UR4][R2.64+0x8], R5 ;  /* 0x0000080502007986 */ /* 0x000fe2000c101904 */
[----:B------:R-:W-:Y:S05]  /*0370*/  EXIT ;  /* 0x000000000000794d */ /* 0x000fea0003800000 */
        .weak           $__internal_0_$__cuda_sm20_rcp_rn_f32_slowpath
        .type           $__internal_0_$__cuda_sm20_rcp_rn_f32_slowpath,@function
        .size           $__internal_0_$__cuda_sm20_rcp_rn_f32_slowpath,(.L_x_8 - $__internal_0_$__cuda_sm20_rcp_rn_f32_slowpath)
$__internal_0_$__cuda_sm20_rcp_rn_f32_slowpath:
[----:B------:R-:W-:Y:S01]  /*0380*/  SHF.L.U32 R0, R10, 0x1, RZ ;  /* 0x000000010a007819 */ /* 0x000fe200000006ff */
[----:B------:R-:W-:Y:S03]  /*0390*/  BSSY.RECONVERGENT B1, `(.L_x_3) ;  /* 0x0000031000017945 */ /* 0x000fe60003800200 */
[----:B------:R-:W-:Y:S02]  /*03a0*/  SHF.R.U32.HI R2, RZ, 0x18, R0 ;  /* 0x00000018ff027819 */ /* 0x000fe40000011600 */
[----:B------:R-:W-:Y:S02]  /*03b0*/  MOV R0, R10 ;  /* 0x0000000a00007202 */ /* 0x000fe40000000f00 */
[----:B------:R-:W-:-:S13]  /*03c0*/  ISETP.NE.U32.AND P0, PT, R2, RZ, PT ;  /* 0x000000ff0200720c */ /* 0x000fda0003f05070 */
[----:B------:R-:W-:Y:S05]  /*03d0*/  @P0 BRA `(.L_x_4) ;  /* 0x0000000000280947 */ /* 0x000fea0003800000 */
[----:B------:R-:W-:-:S04]  /*03e0*/  SHF.L.U32 R2, R0, 0x1, RZ ;  /* 0x0000000100027819 */ /* 0x000fc800000006ff */
[----:B------:R-:W-:-:S13]  /*03f0*/  ISETP.NE.AND P0, PT, R2, RZ, PT ;  /* 0x000000ff0200720c */ /* 0x000fda0003f05270 */
[----:B------:R-:W-:Y:S01]  /*0400*/  @P0 FFMA R9, R0, 1.84467440737095516160e+19, RZ ;  /* 0x5f80000000090823 */ /* 0x000fe200000000ff */
[----:B------:R-:W-:Y:S08]  /*0410*/  @!P0 MUFU.RCP R7, R0 ;  /* 0x0000000000078308 */ /* 0x000ff00000001000 */
[----:B------:R-:W0:Y:S02]  /*0420*/  @P0 MUFU.RCP R2, R9 ;  /* 0x0000000900020308 */ /* 0x000e240000001000 */
[----:B0-----:R-:W-:-:S04]  /*0430*/  @P0 FFMA R10, R9, R2, -1 ;  /* 0xbf800000090a0423 */ /* 0x001fc80000000002 */
[----:B------:R-:W-:-:S04]  /*0440*/  @P0 FADD.FTZ R11, -R10, -RZ ;  /* 0x800000ff0a0b0221 */ /* 0x000fc80000010100 */
[----:B------:R-:W-:-:S04]  /*0450*/  @P0 FFMA R2, R2, R11, R2 ;  /* 0x0000000b02020223 */ /* 0x000fc80000000002 */
[----:B------:R-:W-:Y:S01]  /*0460*/  @P0 FFMA R7, R2, 1.84467440737095516160e+19, RZ ;  /* 0x5f80000002070823 */ /* 0x000fe200000000ff */
[----:B------:R-:W-:Y:S06]  /*0470*/  BRA `(.L_x_5) ;  /* 0x0000000000887947 */ /* 0x000fec0003800000 */
.L_x_4:
[----:B------:R-:W-:-:S04]  /*0480*/  IADD3 R7, PT, PT, R2, -0xfd, RZ ;  /* 0xffffff0302077810 */ /* 0x000fc80007ffe0ff */
[----:B------:R-:W-:-:S13]  /*0490*/  ISETP.GT.U32.AND P0, PT, R7, 0x1, PT ;  /* 0x000000010700780c */ /* 0x000fda0003f04070 */
[----:B------:R-:W-:Y:S05]  /*04a0*/  @P0 BRA `(.L_x_6) ;  /* 0x0000000000780947 */ /* 0x000fea0003800000 */
[----:B------:R-:W-:Y:S01]  /*04b0*/  LOP3.LUT R9, R0, 0x7fffff, RZ, 0xc0, !PT ;  /* 0x007fffff00097812 */ /* 0x000fe200078ec0ff */
[----:B------:R-:W-:-:S03]  /*04c0*/  IMAD.MOV.U32 R14, RZ, RZ, 0x3 ;  /* 0x00000003ff0e7424 */ /* 0x000fc600078e00ff */
[----:B------:R-:W-:Y:S02]  /*04d0*/  LOP3.LUT R9, R9, 0x3f800000, RZ, 0xfc, !PT ;  /* 0x3f80000009097812 */ /* 0x000fe400078efcff */
[----:B------:R-:W-:Y:S02]  /*04e0*/  SHF.L.U32 R13, R14, R7, RZ ;  /* 0x000000070e0d7219 */ /* 0x000fe400000006ff */
[----:B------:R-:W0:Y:S02]  /*04f0*/  MUFU.RCP R10, R9 ;  /* 0x00000009000a7308 */ /* 0x000e240000001000 */
[----:B0-----:R-:W-:-:S04]  /*0500*/  FFMA R11, R9, R10, -1 ;  /* 0xbf800000090b7423 */ /* 0x001fc8000000000a */
[----:B------:R-:W-:-:S04]  /*0510*/  FADD.FTZ R11, -R11, -RZ ;  /* 0x800000ff0b0b7221 */ /* 0x000fc80000010100 */
[CCC-:B------:R-:W-:Y:S01]  /*0520*/  FFMA.RM R12, R10.reuse, R11.reuse, R10.reuse ;  /* 0x0000000b0a0c7223 */ /* 0x1c0fe2000000400a */
[----:B------:R-:W-:-:S04]  /*0530*/  FFMA.RP R11, R10, R11, R10 ;  /* 0x0000000b0a0b7223 */ /* 0x000fc8000000800a */
[C---:B------:R-:W-:Y:S02]  /*0540*/  LOP3.LUT R10, R12.reuse, 0x7fffff, RZ, 0xc0, !PT ;  /* 0x007fffff0c0a7812 */ /* 0x040fe400078ec0ff */
[----:B------:R-:W-:Y:S02]  /*0550*/  FSETP.NEU.FTZ.AND P0, PT, R12, R11, PT ;  /* 0x0000000b0c00720b */ /* 0x000fe40003f1d000 */
[----:B------:R-:W-:Y:S02]  /*0560*/  LOP3.LUT R10, R10, 0x800000, RZ, 0xfc, !PT ;  /* 0x008000000a0a7812 */ /* 0x000fe400078efcff */
[----:B------:R-:W-:Y:S02]  /*0570*/  SEL R11, RZ, 0xffffffff, !P0 ;  /* 0xffffffffff0b7807 */ /* 0x000fe40004000000 */
[----:B------:R-:W-:Y:S02]  /*0580*/  LOP3.LUT R12, R13, R10, RZ, 0xc0, !PT ;  /* 0x0000000a0d0c7212 */ /* 0x000fe400078ec0ff */
[----:B------:R-:W-:-:S02]  /*0590*/  IADD3 R11, PT, PT, -R11, RZ, RZ ;  /* 0x000000ff0b0b7210 */ /* 0x000fc40007ffe1ff */
[-C--:B------:R-:W-:Y:S02]  /*05a0*/  SHF.R.U32.HI R12, RZ, R7.reuse, R12 ;  /* 0x00000007ff0c7219 */ /* 0x080fe4000001160c */
[----:B------:R-:W-:Y:S02]  /*05b0*/  LOP3.LUT P1, RZ, R11, R7, R10, 0xf8, !PT ;  /* 0x000000070bff7212 */ /* 0x000fe4000782f80a */
[C---:B------:R-:W-:Y:S02]  /*05c0*/  LOP3.LUT P0, RZ, R12.reuse, 0x1, RZ, 0xc0, !PT ;  /* 0x000000010cff7812 */ /* 0x040fe4000780c0ff */
[----:B------:R-:W-:-:S04]  /*05d0*/  LOP3.LUT P2, RZ, R12, 0x2, RZ, 0xc0, !PT ;  /* 0x000000020cff7812 */ /* 0x000fc8000784c0ff */
[----:B------:R-:W-:Y:S02]  /*05e0*/  PLOP3.LUT P0, PT, P0, P1, P2, 0xe0, 0x0 ;  /* 0x000000000000781c */ /* 0x000fe40000703c20 */
[----:B------:R-:W-:Y:S02]  /*05f0*/  LOP3.LUT P1, RZ, R0, 0x7fffff, RZ, 0xc0, !PT ;  /* 0x007fffff00ff7812 */ /* 0x000fe4000782c0ff */
[----:B------:R-:W-:-:S04]  /*0600*/  SEL R7, RZ, 0x1, !P0 ;  /* 0x00000001ff077807 */ /* 0x000fc80004000000 */
[----:B------:R-:W-:-:S04]  /*0610*/  IADD3 R7, PT, PT, -R7, RZ, RZ ;  /* 0x000000ff07077210 */ /* 0x000fc80007ffe1ff */
[----:B------:R-:W-:Y:S01]  /*0620*/  ISETP.GE.AND P0, PT, R7, RZ, PT ;  /* 0x000000ff0700720c */ /* 0x000fe20003f06270 */
[----:B------:R-:W-:-:S05]  /*0630*/  VIADD R7, R2, 0xffffff04 ;  /* 0xffffff0402077836 */ /* 0x000fca0000000000 */
[----:B------:R-:W-:-:S07]  /*0640*/  SHF.R.U32.HI R7, RZ, R7, R10 ;  /* 0x00000007ff077219 */ /* 0x000fce000001160a */
[----:B------:R-:W-:-:S04]  /*0650*/  @!P0 IADD3 R7, PT, PT, R7, 0x1, RZ ;  /* 0x0000000107078810 */ /* 0x000fc80007ffe0ff */
[----:B------:R-:W-:-:S04]  /*0660*/  @!P1 SHF.L.U32 R7, R7, 0x1, RZ ;  /* 0x0000000107079819 */ /* 0x000fc800000006ff */
[----:B------:R-:W-:Y:S01]  /*0670*/  LOP3.LUT R7, R7, 0x80000000, R0, 0xf8, !PT ;  /* 0x8000000007077812 */ /* 0x000fe200078ef800 */
[----:B------:R-:W-:Y:S06]  /*0680*/  BRA `(.L_x_5) ;  /* 0x0000000000047947 */ /* 0x000fec0003800000 */
.L_x_6:
[----:B------:R0:W1:Y:S02]  /*0690*/  MUFU.RCP R7, R0 ;  /* 0x0000000000077308 */ /* 0x0000640000001000 */
.L_x_5:
[----:B------:R-:W-:Y:S05]  /*06a0*/  BSYNC.RECONVERGENT B1 ;  /* 0x0000000000017941 */ /* 0x000fea0003800200 */
.L_x_3:
[----:B------:R-:W-:-:S04]  /*06b0*/  HFMA2 R9, -RZ, RZ, 0, 0 ;  /* 0x00000000ff097431 */ /* 0x000fc800000001ff */
[----:B01----:R-:W-:Y:S05]  /*06c0*/  RET.REL.NODEC R8 `(_Z18vertexShaderKernelPK8VertexInP9VertexOuti) ;  /* 0xfffffff8084c7950 */ /* 0x003fea0003c3ffff */
.L_x_7:
[----:B------:R-:W-:-:S00]  /*06d0*/  BRA `(.L_x_7) ;  /* 0xfffffffc00fc7947 */ /* 0x000fc0000383ffff */
[----:B------:R-:W-:-:S00]  /*06e0*/  NOP ;  /* 0x0000000000007918 */ /* 0x000fc00000000000 */
        /* <DEDUP_REMOVED lines=9> */
.L_x_8:


//--------------------- .nv.shared.reserved.0     --------------------------
	.section	.nv.shared.reserved.0,"aw",@nobits
	.weak		__nv_reservedSMEM_offset_0_alias
	.size		__nv_reservedSMEM_offset_0_alias, 0, 64
	.other		__nv_reservedSMEM_offset_0_alias,@"STO_CUDA_RESERVED_SHARED STV_DEFAULT"
__nv_reservedSMEM_offset_0_alias:
	.zero		0
	.zero		64


//--------------------- .nv.constant0._Z18vertexShaderKernelPK8VertexInP9VertexOuti --------------------------
	.section	.nv.constant0._Z18vertexShaderKernelPK8VertexInP9VertexOuti,"a",@progbits
	.sectionflags	@""
	.align	4
.nv.constant0._Z18vertexShaderKernelPK8VertexInP9VertexOuti:
	.zero		916


//--------------------- SYMBOLS --------------------------

	.type		.nv.reservedSmem.offset0,@object
	.size		.nv.reservedSmem.offset0,0x4
